//
// Generated by NVIDIA NVVM Compiler
//
// Compiler Build ID: CL-36424714
// Cuda compilation tools, release 13.0, V13.0.88
// Based on NVVM 20.0.0
//

.version 9.0
.target sm_100
.address_size 64

	// .globl	_Z14GPU_radix_sortPiS_

.visible .entry _Z14GPU_radix_sortPiS_(
	.param .u64 .ptr .align 1 _Z14GPU_radix_sortPiS__param_0,
	.param .u64 .ptr .align 1 _Z14GPU_radix_sortPiS__param_1
)
{
	.reg .pred 	%p<51>;
	.reg .b32 	%r<233>;
	.reg .b64 	%rd<47>;

	ld.param.u64 	%rd4, [_Z14GPU_radix_sortPiS__param_0];
	cvta.to.global.u64 	%rd1, %rd4;
	mov.u32 	%r1, %tid.x;
	mov.u32 	%r2, %ntid.x;
	mul.wide.u32 	%rd5, %r1, 4;
	add.s64 	%rd2, %rd1, %rd5;
	setp.lt.u32 	%p1, %r2, 2;
	add.s32 	%r3, %r2, -1;
	ld.global.u32 	%r4, [%rd2];
	and.b32  	%r73, %r4, 1;
	st.global.u32 	[%rd2], %r73;
	bar.sync 	0;
	@%p1 bra 	$L__BB0_7;
	mov.b32 	%r204, 1;
$L__BB0_2:
	setp.lt.u32 	%p2, %r1, %r204;
	@%p2 bra 	$L__BB0_4;
	sub.s32 	%r76, %r1, %r204;
	mul.wide.u32 	%rd6, %r76, 4;
	add.s64 	%rd7, %rd1, %rd6;
	ld.global.u32 	%r205, [%rd7];
$L__BB0_4:
	setp.lt.u32 	%p3, %r1, %r204;
	bar.sync 	0;
	@%p3 bra 	$L__BB0_6;
	ld.global.u32 	%r77, [%rd2];
	add.s32 	%r78, %r77, %r205;
	st.global.u32 	[%rd2], %r78;
$L__BB0_6:
	bar.sync 	0;
	shl.b32 	%r204, %r204, 1;
	setp.lt.u32 	%p4, %r204, %r2;
	@%p4 bra 	$L__BB0_2;
$L__BB0_7:
	mul.wide.u32 	%rd8, %r3, 4;
	add.s64 	%rd3, %rd1, %rd8;
	setp.lt.u32 	%p5, %r2, 2;
	ld.global.u32 	%r79, [%rd2];
	ld.global.u32 	%r80, [%rd3];
	bar.sync 	0;
	setp.eq.b32 	%p6, %r73, 1;
	sub.s32 	%r82, %r1, %r79;
	add.s32 	%r83, %r3, %r79;
	sub.s32 	%r84, %r83, %r80;
	selp.b32 	%r85, %r84, %r82, %p6;
	mul.wide.u32 	%rd9, %r85, 4;
	add.s64 	%rd10, %rd1, %rd9;
	st.global.u32 	[%rd10], %r4;
	bar.sync 	0;
	ld.global.u32 	%r10, [%rd2];
	shr.u32 	%r11, %r10, 1;
	and.b32  	%r86, %r11, 1;
	st.global.u32 	[%rd2], %r86;
	bar.sync 	0;
	@%p5 bra 	$L__BB0_14;
	mov.b32 	%r207, 1;
$L__BB0_9:
	setp.lt.u32 	%p7, %r1, %r207;
	@%p7 bra 	$L__BB0_11;
	sub.s32 	%r89, %r1, %r207;
	mul.wide.u32 	%rd11, %r89, 4;
	add.s64 	%rd12, %rd1, %rd11;
	ld.global.u32 	%r208, [%rd12];
$L__BB0_11:
	setp.lt.u32 	%p8, %r1, %r207;
	bar.sync 	0;
	@%p8 bra 	$L__BB0_13;
	ld.global.u32 	%r90, [%rd2];
	add.s32 	%r91, %r90, %r208;
	st.global.u32 	[%rd2], %r91;
$L__BB0_13:
	bar.sync 	0;
	shl.b32 	%r207, %r207, 1;
	setp.lt.u32 	%p9, %r207, %r2;
	@%p9 bra 	$L__BB0_9;
$L__BB0_14:
	setp.lt.u32 	%p10, %r2, 2;
	ld.global.u32 	%r92, [%rd2];
	ld.global.u32 	%r93, [%rd3];
	bar.sync 	0;
	setp.eq.b32 	%p11, %r86, 1;
	sub.s32 	%r95, %r1, %r92;
	add.s32 	%r96, %r3, %r92;
	sub.s32 	%r97, %r96, %r93;
	selp.b32 	%r98, %r97, %r95, %p11;
	mul.wide.u32 	%rd13, %r98, 4;
	add.s64 	%rd14, %rd1, %rd13;
	st.global.u32 	[%rd14], %r10;
	bar.sync 	0;
	ld.global.u32 	%r17, [%rd2];
	shr.u32 	%r18, %r17, 2;
	and.b32  	%r99, %r18, 1;
	st.global.u32 	[%rd2], %r99;
	bar.sync 	0;
	@%p10 bra 	$L__BB0_21;
	mov.b32 	%r210, 1;
$L__BB0_16:
	setp.lt.u32 	%p12, %r1, %r210;
	@%p12 bra 	$L__BB0_18;
	sub.s32 	%r102, %r1, %r210;
	mul.wide.u32 	%rd15, %r102, 4;
	add.s64 	%rd16, %rd1, %rd15;
	ld.global.u32 	%r211, [%rd16];
$L__BB0_18:
	setp.lt.u32 	%p13, %r1, %r210;
	bar.sync 	0;
	@%p13 bra 	$L__BB0_20;
	ld.global.u32 	%r103, [%rd2];
	add.s32 	%r104, %r103, %r211;
	st.global.u32 	[%rd2], %r104;
$L__BB0_20:
	bar.sync 	0;
	shl.b32 	%r210, %r210, 1;
	setp.lt.u32 	%p14, %r210, %r2;
	@%p14 bra 	$L__BB0_16;
$L__BB0_21:
	setp.lt.u32 	%p15, %r2, 2;
	ld.global.u32 	%r105, [%rd2];
	ld.global.u32 	%r106, [%rd3];
	bar.sync 	0;
	setp.eq.b32 	%p16, %r99, 1;
	sub.s32 	%r108, %r1, %r105;
	add.s32 	%r109, %r3, %r105;
	sub.s32 	%r110, %r109, %r106;
	selp.b32 	%r111, %r110, %r108, %p16;
	mul.wide.u32 	%rd17, %r111, 4;
	add.s64 	%rd18, %rd1, %rd17;
	st.global.u32 	[%rd18], %r17;
	bar.sync 	0;
	ld.global.u32 	%r24, [%rd2];
	shr.u32 	%r25, %r24, 3;
	and.b32  	%r112, %r25, 1;
	st.global.u32 	[%rd2], %r112;
	bar.sync 	0;
	@%p15 bra 	$L__BB0_28;
	mov.b32 	%r213, 1;
$L__BB0_23:
	setp.lt.u32 	%p17, %r1, %r213;
	@%p17 bra 	$L__BB0_25;
	sub.s32 	%r115, %r1, %r213;
	mul.wide.u32 	%rd19, %r115, 4;
	add.s64 	%rd20, %rd1, %rd19;
	ld.global.u32 	%r214, [%rd20];
$L__BB0_25:
	setp.lt.u32 	%p18, %r1, %r213;
	bar.sync 	0;
	@%p18 bra 	$L__BB0_27;
	ld.global.u32 	%r116, [%rd2];
	add.s32 	%r117, %r116, %r214;
	st.global.u32 	[%rd2], %r117;
$L__BB0_27:
	bar.sync 	0;
	shl.b32 	%r213, %r213, 1;
	setp.lt.u32 	%p19, %r213, %r2;
	@%p19 bra 	$L__BB0_23;
$L__BB0_28:
	setp.lt.u32 	%p20, %r2, 2;
	ld.global.u32 	%r118, [%rd2];
	ld.global.u32 	%r119, [%rd3];
	bar.sync 	0;
	setp.eq.b32 	%p21, %r112, 1;
	sub.s32 	%r121, %r1, %r118;
	add.s32 	%r122, %r3, %r118;
	sub.s32 	%r123, %r122, %r119;
	selp.b32 	%r124, %r123, %r121, %p21;
	mul.wide.u32 	%rd21, %r124, 4;
	add.s64 	%rd22, %rd1, %rd21;
	st.global.u32 	[%rd22], %r24;
	bar.sync 	0;
	ld.global.u32 	%r31, [%rd2];
	shr.u32 	%r32, %r31, 4;
	and.b32  	%r125, %r32, 1;
	st.global.u32 	[%rd2], %r125;
	bar.sync 	0;
	@%p20 bra 	$L__BB0_35;
	mov.b32 	%r216, 1;
$L__BB0_30:
	setp.lt.u32 	%p22, %r1, %r216;
	@%p22 bra 	$L__BB0_32;
	sub.s32 	%r128, %r1, %r216;
	mul.wide.u32 	%rd23, %r128, 4;
	add.s64 	%rd24, %rd1, %rd23;
	ld.global.u32 	%r217, [%rd24];
$L__BB0_32:
	setp.lt.u32 	%p23, %r1, %r216;
	bar.sync 	0;
	@%p23 bra 	$L__BB0_34;
	ld.global.u32 	%r129, [%rd2];
	add.s32 	%r130, %r129, %r217;
	st.global.u32 	[%rd2], %r130;
$L__BB0_34:
	bar.sync 	0;
	shl.b32 	%r216, %r216, 1;
	setp.lt.u32 	%p24, %r216, %r2;
	@%p24 bra 	$L__BB0_30;
$L__BB0_35:
	setp.lt.u32 	%p25, %r2, 2;
	ld.global.u32 	%r131, [%rd2];
	ld.global.u32 	%r132, [%rd3];
	bar.sync 	0;
	setp.eq.b32 	%p26, %r125, 1;
	sub.s32 	%r134, %r1, %r131;
	add.s32 	%r135, %r3, %r131;
	sub.s32 	%r136, %r135, %r132;
	selp.b32 	%r137, %r136, %r134, %p26;
	mul.wide.u32 	%rd25, %r137, 4;
	add.s64 	%rd26, %rd1, %rd25;
	st.global.u32 	[%rd26], %r31;
	bar.sync 	0;
	ld.global.u32 	%r38, [%rd2];
	shr.u32 	%r39, %r38, 5;
	and.b32  	%r138, %r39, 1;
	st.global.u32 	[%rd2], %r138;
	bar.sync 	0;
	@%p25 bra 	$L__BB0_42;
	mov.b32 	%r219, 1;
$L__BB0_37:
	setp.lt.u32 	%p27, %r1, %r219;
	@%p27 bra 	$L__BB0_39;
	sub.s32 	%r141, %r1, %r219;
	mul.wide.u32 	%rd27, %r141, 4;
	add.s64 	%rd28, %rd1, %rd27;
	ld.global.u32 	%r220, [%rd28];
$L__BB0_39:
	setp.lt.u32 	%p28, %r1, %r219;
	bar.sync 	0;
	@%p28 bra 	$L__BB0_41;
	ld.global.u32 	%r142, [%rd2];
	add.s32 	%r143, %r142, %r220;
	st.global.u32 	[%rd2], %r143;
$L__BB0_41:
	bar.sync 	0;
	shl.b32 	%r219, %r219, 1;
	setp.lt.u32 	%p29, %r219, %r2;
	@%p29 bra 	$L__BB0_37;
$L__BB0_42:
	setp.lt.u32 	%p30, %r2, 2;
	ld.global.u32 	%r144, [%rd2];
	ld.global.u32 	%r145, [%rd3];
	bar.sync 	0;
	setp.eq.b32 	%p31, %r138, 1;
	sub.s32 	%r147, %r1, %r144;
	add.s32 	%r148, %r3, %r144;
	sub.s32 	%r149, %r148, %r145;
	selp.b32 	%r150, %r149, %r147, %p31;
	mul.wide.u32 	%rd29, %r150, 4;
	add.s64 	%rd30, %rd1, %rd29;
	st.global.u32 	[%rd30], %r38;
	bar.sync 	0;
	ld.global.u32 	%r45, [%rd2];
	shr.u32 	%r46, %r45, 6;
	and.b32  	%r151, %r46, 1;
	st.global.u32 	[%rd2], %r151;
	bar.sync 	0;
	@%p30 bra 	$L__BB0_49;
	mov.b32 	%r222, 1;
$L__BB0_44:
	setp.lt.u32 	%p32, %r1, %r222;
	@%p32 bra 	$L__BB0_46;
	sub.s32 	%r154, %r1, %r222;
	mul.wide.u32 	%rd31, %r154, 4;
	add.s64 	%rd32, %rd1, %rd31;
	ld.global.u32 	%r223, [%rd32];
$L__BB0_46:
	setp.lt.u32 	%p33, %r1, %r222;
	bar.sync 	0;
	@%p33 bra 	$L__BB0_48;
	ld.global.u32 	%r155, [%rd2];
	add.s32 	%r156, %r155, %r223;
	st.global.u32 	[%rd2], %r156;
$L__BB0_48:
	bar.sync 	0;
	shl.b32 	%r222, %r222, 1;
	setp.lt.u32 	%p34, %r222, %r2;
	@%p34 bra 	$L__BB0_44;
$L__BB0_49:
	setp.lt.u32 	%p35, %r2, 2;
	ld.global.u32 	%r157, [%rd2];
	ld.global.u32 	%r158, [%rd3];
	bar.sync 	0;
	setp.eq.b32 	%p36, %r151, 1;
	sub.s32 	%r160, %r1, %r157;
	add.s32 	%r161, %r3, %r157;
	sub.s32 	%r162, %r161, %r158;
	selp.b32 	%r163, %r162, %r160, %p36;
	mul.wide.u32 	%rd33, %r163, 4;
	add.s64 	%rd34, %rd1, %rd33;
	st.global.u32 	[%rd34], %r45;
	bar.sync 	0;
	ld.global.u32 	%r52, [%rd2];
	shr.u32 	%r53, %r52, 7;
	and.b32  	%r164, %r53, 1;
	st.global.u32 	[%rd2], %r164;
	bar.sync 	0;
	@%p35 bra 	$L__BB0_56;
	mov.b32 	%r225, 1;
$L__BB0_51:
	setp.lt.u32 	%p37, %r1, %r225;
	@%p37 bra 	$L__BB0_53;
	sub.s32 	%r167, %r1, %r225;
	mul.wide.u32 	%rd35, %r167, 4;
	add.s64 	%rd36, %rd1, %rd35;
	ld.global.u32 	%r226, [%rd36];
$L__BB0_53:
	setp.lt.u32 	%p38, %r1, %r225;
	bar.sync 	0;
	@%p38 bra 	$L__BB0_55;
	ld.global.u32 	%r168, [%rd2];
	add.s32 	%r169, %r168, %r226;
	st.global.u32 	[%rd2], %r169;
$L__BB0_55:
	bar.sync 	0;
	shl.b32 	%r225, %r225, 1;
	setp.lt.u32 	%p39, %r225, %r2;
	@%p39 bra 	$L__BB0_51;
$L__BB0_56:
	setp.lt.u32 	%p40, %r2, 2;
	ld.global.u32 	%r170, [%rd2];
	ld.global.u32 	%r171, [%rd3];
	bar.sync 	0;
	setp.eq.b32 	%p41, %r164, 1;
	sub.s32 	%r173, %r1, %r170;
	add.s32 	%r174, %r3, %r170;
	sub.s32 	%r175, %r174, %r171;
	selp.b32 	%r176, %r175, %r173, %p41;
	mul.wide.u32 	%rd37, %r176, 4;
	add.s64 	%rd38, %rd1, %rd37;
	st.global.u32 	[%rd38], %r52;
	bar.sync 	0;
	ld.global.u32 	%r59, [%rd2];
	shr.u32 	%r60, %r59, 8;
	and.b32  	%r177, %r60, 1;
	st.global.u32 	[%rd2], %r177;
	bar.sync 	0;
	@%p40 bra 	$L__BB0_63;
	mov.b32 	%r228, 1;
$L__BB0_58:
	setp.lt.u32 	%p42, %r1, %r228;
	@%p42 bra 	$L__BB0_60;
	sub.s32 	%r180, %r1, %r228;
	mul.wide.u32 	%rd39, %r180, 4;
	add.s64 	%rd40, %rd1, %rd39;
	ld.global.u32 	%r229, [%rd40];
$L__BB0_60:
	setp.lt.u32 	%p43, %r1, %r228;
	bar.sync 	0;
	@%p43 bra 	$L__BB0_62;
	ld.global.u32 	%r181, [%rd2];
	add.s32 	%r182, %r181, %r229;
	st.global.u32 	[%rd2], %r182;
$L__BB0_62:
	bar.sync 	0;
	shl.b32 	%r228, %r228, 1;
	setp.lt.u32 	%p44, %r228, %r2;
	@%p44 bra 	$L__BB0_58;
$L__BB0_63:
	setp.lt.u32 	%p45, %r2, 2;
	ld.global.u32 	%r183, [%rd2];
	ld.global.u32 	%r184, [%rd3];
	bar.sync 	0;
	setp.eq.b32 	%p46, %r177, 1;
	sub.s32 	%r186, %r1, %r183;
	add.s32 	%r187, %r3, %r183;
	sub.s32 	%r188, %r187, %r184;
	selp.b32 	%r189, %r188, %r186, %p46;
	mul.wide.u32 	%rd41, %r189, 4;
	add.s64 	%rd42, %rd1, %rd41;
	st.global.u32 	[%rd42], %r59;
	bar.sync 	0;
	ld.global.u32 	%r66, [%rd2];
	shr.u32 	%r67, %r66, 9;
	and.b32  	%r190, %r67, 1;
	st.global.u32 	[%rd2], %r190;
	bar.sync 	0;
	@%p45 bra 	$L__BB0_70;
	mov.b32 	%r231, 1;
$L__BB0_65:
	setp.lt.u32 	%p47, %r1, %r231;
	@%p47 bra 	$L__BB0_67;
	sub.s32 	%r193, %r1, %r231;
	mul.wide.u32 	%rd43, %r193, 4;
	add.s64 	%rd44, %rd1, %rd43;
	ld.global.u32 	%r232, [%rd44];
$L__BB0_67:
	setp.lt.u32 	%p48, %r1, %r231;
	bar.sync 	0;
	@%p48 bra 	$L__BB0_69;
	ld.global.u32 	%r194, [%rd2];
	add.s32 	%r195, %r194, %r232;
	st.global.u32 	[%rd2], %r195;
$L__BB0_69:
	bar.sync 	0;
	shl.b32 	%r231, %r231, 1;
	setp.lt.u32 	%p49, %r231, %r2;
	@%p49 bra 	$L__BB0_65;
$L__BB0_70:
	ld.global.u32 	%r196, [%rd2];
	ld.global.u32 	%r197, [%rd3];
	bar.sync 	0;
	setp.eq.b32 	%p50, %r190, 1;
	sub.s32 	%r199, %r1, %r196;
	add.s32 	%r200, %r3, %r196;
	sub.s32 	%r201, %r200, %r197;
	selp.b32 	%r202, %r201, %r199, %p50;
	mul.wide.u32 	%rd45, %r202, 4;
	add.s64 	%rd46, %rd1, %rd45;
	st.global.u32 	[%rd46], %r66;
	bar.sync 	0;
	ret;

}


// ===== COMPILED SASS (sm_100) =====

	.target	sm_100

	.elftype	@"ET_EXEC"


//--------------------- .note.nv.tkinfo           --------------------------
	.section	.note.nv.tkinfo,"",@"SHT_NOTE"
	.sectionflags	@"SHF_NOTE_NV_TKINFO"
	.tkinfo
        /*0018*/ 	.word	0x00000002
        /*0030*/ 	.string	""
        /*0030*/ 	.string	"ptxas"
        /*0030*/ 	.string	"Cuda compilation tools, release 13.0, V13.0.88"
        /*0030*/ 	.string	"Build cuda_13.0.r13.0/compiler.36424714_0"
        /*0030*/ 	.string	"-arch sm_100 -m 64 "



//--------------------- .note.nv.cuinfo           --------------------------
	.section	.note.nv.cuinfo,"",@"SHT_NOTE"
	.sectionflags	@"SHF_NOTE_NV_CUINFO"
        /*0018*/ 	.short	0x0002
        /*001a*/ 	.short	0x0064
        /*001c*/ 	.short	0x0082
	.zero		2


//--------------------- .nv.info                  --------------------------
	.section	.nv.info,"",@"SHT_CUDA_INFO"
	.align	4


	//----- nvinfo : EIATTR_REGCOUNT
	.align		4
        /*0000*/ 	.byte	0x04, 0x2f
        /*0002*/ 	.short	(.L_1 - .L_0)
	.align		4
.L_0:
        /*0004*/ 	.word	index@(_Z14GPU_radix_sortPiS_)
        /*0008*/ 	.word	0x00000014


	//----- nvinfo : EIATTR_FRAME_SIZE
	.align		4
.L_1:
        /*000c*/ 	.byte	0x04, 0x11
        /*000e*/ 	.short	(.L_3 - .L_2)
	.align		4
.L_2:
        /*0010*/ 	.word	index@(_Z14GPU_radix_sortPiS_)
        /*0014*/ 	.word	0x00000000


	//----- nvinfo : EIATTR_MIN_STACK_SIZE
	.align		4
.L_3:
        /*0018*/ 	.byte	0x04, 0x12
        /*001a*/ 	.short	(.L_5 - .L_4)
	.align		4
.L_4:
        /*001c*/ 	.word	index@(_Z14GPU_radix_sortPiS_)
        /*0020*/ 	.word	0x00000000
.L_5:


//--------------------- .nv.compat                --------------------------
	.section	.nv.compat,"",@"SHT_CUDA_COMPAT_INFO"
	.align	4
        /*0000*/ 	.byte	0x02, 0x09, 0x00, 0x00, 0x02, 0x02, 0x01, 0x00, 0x02, 0x05, 0x05, 0x00, 0x03, 0x07, 0x01, 0x01
        /*0010*/ 	.byte	0x02, 0x03, 0x00, 0x00, 0x02, 0x06, 0x01, 0x00, 0x04, 0x0b, 0x08, 0x00, 0x09, 0x00, 0x00, 0x00
        /*0020*/ 	.byte	0x00, 0x00, 0x00, 0x00


//--------------------- .nv.info._Z14GPU_radix_sortPiS_ --------------------------
	.section	.nv.info._Z14GPU_radix_sortPiS_,"",@"SHT_CUDA_INFO"
	.sectionflags	@""
	.align	4


	//----- nvinfo : EIATTR_CUDA_API_VERSION
	.align		4
        /*0000*/ 	.byte	0x04, 0x37
        /*0002*/ 	.short	(.L_7 - .L_6)
.L_6:
        /*0004*/ 	.word	0x00000082


	//----- nvinfo : EIATTR_KPARAM_INFO
	.align		4
.L_7:
        /*0008*/ 	.byte	0x04, 0x17
        /*000a*/ 	.short	(.L_9 - .L_8)
.L_8:
        /*000c*/ 	.word	0x00000000
        /*0010*/ 	.short	0x0001
        /*0012*/ 	.short	0x0008
        /*0014*/ 	.byte	0x00, 0xf5, 0x21, 0x00


	//----- nvinfo : EIATTR_KPARAM_INFO
	.align		4
.L_9:
        /*0018*/ 	.byte	0x04, 0x17
        /*001a*/ 	.short	(.L_11 - .L_10)
.L_10:
        /*001c*/ 	.word	0x00000000
        /*0020*/ 	.short	0x0000
        /*0022*/ 	.short	0x0000
        /*0024*/ 	.byte	0x00, 0xf5, 0x21, 0x00


	//----- nvinfo : EIATTR_SPARSE_MMA_MASK
	.align		4
.L_11:
        /*0028*/ 	.byte	0x03, 0x50
        /*002a*/ 	.short	0x0000


	//----- nvinfo : EIATTR_MAXREG_COUNT
	.align		4
        /*002c*/ 	.byte	0x03, 0x1b
        /*002e*/ 	.short	0x00ff


	//----- nvinfo : EIATTR_NUM_BARRIERS
	.align		4
        /*0030*/ 	.byte	0x02, 0x4c
        /*0032*/ 	.byte	0x01
	.zero		1


	//----- nvinfo : EIATTR_MERCURY_ISA_VERSION
	.align		4
        /*0034*/ 	.byte	0x03, 0x5f
        /*0036*/ 	.short	0x0101


	//----- nvinfo : EIATTR_VRC_CTA_INIT_COUNT
	.align		4
        /*0038*/ 	.byte	0x02, 0x4a
	.zero		1
	.zero		1


	//----- nvinfo : EIATTR_EXIT_INSTR_OFFSETS
	.align		4
        /*003c*/ 	.byte	0x04, 0x1c
        /*003e*/ 	.short	(.L_13 - .L_12)


	//   ....[0]....
.L_12:
        /*0040*/ 	.word	0x000013d0


	//----- nvinfo : EIATTR_CBANK_PARAM_SIZE
	.align		4
.L_13:
        /*0044*/ 	.byte	0x03, 0x19
        /*0046*/ 	.short	0x0010


	//----- nvinfo : EIATTR_PARAM_CBANK
	.align		4
        /*0048*/ 	.byte	0x04, 0x0a
        /*004a*/ 	.short	(.L_15 - .L_14)
	.align		4
.L_14:
        /*004c*/ 	.word	index@(.nv.constant0._Z14GPU_radix_sortPiS_)
        /*0050*/ 	.short	0x0380
        /*0052*/ 	.short	0x0010


	//----- nvinfo : EIATTR_SW_WAR
	.align		4
.L_15:
        /*0054*/ 	.byte	0x04, 0x36
        /*0056*/ 	.short	(.L_17 - .L_16)
.L_16:
        /*0058*/ 	.word	0x00000008
.L_17:


//--------------------- .nv.callgraph             --------------------------
	.section	.nv.callgraph,"",@"SHT_CUDA_CALLGRAPH"
	.align	4
	.sectionentsize	8
	.align		4
        /*0000*/ 	.word	0x00000000
	.align		4
        /*0004*/ 	.word	0xffffffff
	.align		4
        /*0008*/ 	.word	0x00000000
	.align		4
        /*000c*/ 	.word	0xfffffffe
	.align		4
        /*0010*/ 	.word	0x00000000
	.align		4
        /*0014*/ 	.word	0xfffffffd
	.align		4
        /*0018*/ 	.word	0x00000000
	.align		4
        /*001c*/ 	.word	0xfffffffc


//--------------------- .text._Z14GPU_radix_sortPiS_ --------------------------
	.section	.text._Z14GPU_radix_sortPiS_,"ax",@progbits
	.align	128
        .global         _Z14GPU_radix_sortPiS_
        .type           _Z14GPU_radix_sortPiS_,@function
        .size           _Z14GPU_radix_sortPiS_,(.L_x_21 - _Z14GPU_radix_sortPiS_)
        .other          _Z14GPU_radix_sortPiS_,@"STO_CUDA_ENTRY STV_DEFAULT"
_Z14GPU_radix_sortPiS_:
.text._Z14GPU_radix_sortPiS_:
[----:B------:R-:W-:Y:S01]  /*0000*/  LDC R1, c[0x0][0x37c] ;  /* 0x0000df00ff017b82 */ /* 0x000fe20000000800 */
[----:B------:R-:W0:Y:S07]  /*0010*/  S2R R0, SR_TID.X ;  /* 0x0000000000007919 */ /* 0x000e2e0000002100 */
[----:B------:R-:W0:Y:S01]  /*0020*/  LDC.64 R2, c[0x0][0x380] ;  /* 0x0000e000ff027b82 */ /* 0x000e220000000a00 */
[----:B------:R-:W1:Y:S07]  /*0030*/  LDCU.64 UR6, c[0x0][0x358] ;  /* 0x00006b00ff0677ac */ /* 0x000e6e0008000a00 */
[----:B------:R-:W2:Y:S08]  /*0040*/  LDC R6, c[0x0][0x360] ;  /* 0x0000d800ff067b82 */ /* 0x000eb00000000800 */
[----:B------:R-:W3:Y:S01]  /*0050*/  LDC.64 R8, c[0x0][0x380] ;  /* 0x0000e000ff087b82 */ /* 0x000ee20000000a00 */
[----:B0-----:R-:W-:-:S05]  /*0060*/  IMAD.WIDE.U32 R2, R0, 0x4, R2 ;  /* 0x0000000400027825 */ /* 0x001fca00078e0002 */
[----:B-1----:R-:W4:Y:S01]  /*0070*/  LDG.E R13, desc[UR6][R2.64] ;  /* 0x00000006020d7981 */ /* 0x002f22000c1e1900 */
[C---:B--2---:R-:W-:Y:S01]  /*0080*/  ISETP.GE.U32.AND P0, PT, R6.reuse, 0x2, PT ;  /* 0x000000020600780c */ /* 0x044fe20003f06070 */
[----:B------:R-:W-:-:S04]  /*0090*/  VIADD R7, R6, 0xffffffff ;  /* 0xffffffff06077836 */ /* 0x000fc80000000000 */
[----:B---3--:R-:W-:Y:S01]  /*00a0*/  IMAD.WIDE.U32 R4, R7, 0x4, R8 ;  /* 0x0000000407047825 */ /* 0x008fe200078e0008 */
[----:B----4-:R-:W-:-:S05]  /*00b0*/  LOP3.LUT R15, R13, 0x1, RZ, 0xc0, !PT ;  /* 0x000000010d0f7812 */ /* 0x010fca00078ec0ff */
[----:B------:R0:W-:Y:S01]  /*00c0*/  STG.E desc[UR6][R2.64], R15 ;  /* 0x0000000f02007986 */ /* 0x0001e2000c101906 */
[----:B------:R-:W-:Y:S06]  /*00d0*/  BAR.SYNC.DEFER_BLOCKING 0x0 ;  /* 0x0000000000007b1d */ /* 0x000fec0000010000 */
[----:B------:R-:W-:Y:S05]  /*00e0*/  @!P0 BRA `(.L_x_0) ;  /* 0x0000000000388947 */ /* 0x000fea0003800000 */
[----:B------:R-:W-:-:S05]  /*00f0*/  UMOV UR4, 0x1 ;  /* 0x0000000100047882 */ /* 0x000fca0000000000 */
.L_x_1:
[----:B------:R-:W-:-:S13]  /*0100*/  ISETP.GE.U32.AND P0, PT, R0, UR4, PT ;  /* 0x0000000400007c0c */ /* 0x000fda000bf06070 */
[----:B------:R-:W1:Y:S01]  /*0110*/  @P0 LDC.64 R10, c[0x0][0x380] ;  /* 0x0000e000ff0a0b82 */ /* 0x000e620000000a00 */
[----:B------:R-:W-:-:S04]  /*0120*/  @P0 VIADD R17, R0, -UR4 ;  /* 0x8000000400110c36 */ /* 0x000fc80008000000 */
[----:B-1----:R-:W-:-:S05]  /*0130*/  @P0 IMAD.WIDE.U32 R10, R17, 0x4, R10 ;  /* 0x00000004110a0825 */ /* 0x002fca00078e000a */
[----:B------:R-:W2:Y:S01]  /*0140*/  @P0 LDG.E R12, desc[UR6][R10.64] ;  /* 0x000000060a0c0981 */ /* 0x000ea2000c1e1900 */
[----:B------:R-:W-:Y:S06]  /*0150*/  BAR.SYNC.DEFER_BLOCKING 0x0 ;  /* 0x0000000000007b1d */ /* 0x000fec0000010000 */
[----:B------:R-:W2:Y:S01]  /*0160*/  @P0 LDG.E R17, desc[UR6][R2.64] ;  /* 0x0000000602110981 */ /* 0x000ea2000c1e1900 */
[----:B------:R-:W-:Y:S01]  /*0170*/  USHF.L.U32 UR4, UR4, 0x1, URZ ;  /* 0x0000000104047899 */ /* 0x000fe200080006ff */
[----:B--2---:R-:W-:-:S05]  /*0180*/  @P0 IMAD.IADD R17, R12, 0x1, R17 ;  /* 0x000000010c110824 */ /* 0x004fca00078e0211 */
[----:B------:R1:W-:Y:S01]  /*0190*/  @P0 STG.E desc[UR6][R2.64], R17 ;  /* 0x0000001102000986 */ /* 0x0003e2000c101906 */
[----:B------:R-:W-:Y:S01]  /*01a0*/  BAR.SYNC.DEFER_BLOCKING 0x0 ;  /* 0x0000000000007b1d */ /* 0x000fe20000010000 */
[----:B------:R-:W-:-:S13]  /*01b0*/  ISETP.LE.U32.AND P0, PT, R6, UR4, PT ;  /* 0x0000000406007c0c */ /* 0x000fda000bf03070 */
[----:B-1----:R-:W-:Y:S05]  /*01c0*/  @!P0 BRA `(.L_x_1) ;  /* 0xfffffffc00cc8947 */ /* 0x002fea000383ffff */
.L_x_0:
[----:B------:R-:W2:Y:S04]  /*01d0*/  LDG.E R10, desc[UR6][R2.64] ;  /* 0x00000006020a7981 */ /* 0x000ea8000c1e1900 */
[----:B------:R-:W2:Y:S01]  /*01e0*/  LDG.E R11, desc[UR6][R4.64] ;  /* 0x00000006040b7981 */ /* 0x000ea2000c1e1900 */
[----:B------:R-:W-:Y:S01]  /*01f0*/  BAR.SYNC.DEFER_BLOCKING 0x0 ;  /* 0x0000000000007b1d */ /* 0x000fe20000010000 */
[----:B------:R-:W-:Y:S02]  /*0200*/  ISETP.NE.U32.AND P0, PT, R15, 0x1, PT ;  /* 0x000000010f00780c */ /* 0x000fe40003f05070 */
[----:B--2---:R-:W-:-:S11]  /*0210*/  IADD3 R11, PT, PT, -R11, R7, R10 ;  /* 0x000000070b0b7210 */ /* 0x004fd60007ffe10a */
[----:B------:R-:W-:-:S04]  /*0220*/  @P0 IMAD.IADD R11, R0, 0x1, -R10 ;  /* 0x00000001000b0824 */ /* 0x000fc800078e0a0a */
[----:B------:R-:W-:-:S05]  /*0230*/  IMAD.WIDE.U32 R8, R11, 0x4, R8 ;  /* 0x000000040b087825 */ /* 0x000fca00078e0008 */
[----:B------:R1:W-:Y:S01]  /*0240*/  STG.E desc[UR6][R8.64], R13 ;  /* 0x0000000d08007986 */ /* 0x0003e2000c101906 */
[----:B------:R-:W-:Y:S06]  /*0250*/  BAR.SYNC.DEFER_BLOCKING 0x0 ;  /* 0x0000000000007b1d */ /* 0x000fec0000010000 */
[----:B------:R-:W2:Y:S01]  /*0260*/  LDG.E R11, desc[UR6][R2.64] ;  /* 0x00000006020b7981 */ /* 0x000ea2000c1e1900 */
[----:B------:R-:W-:Y:S02]  /*0270*/  ISETP.GE.U32.AND P0, PT, R6, 0x2, PT ;  /* 0x000000020600780c */ /* 0x000fe40003f06070 */
[----:B--2---:R-:W-:-:S04]  /*0280*/  SHF.R.U32.HI R10, RZ, 0x1, R11 ;  /* 0x00000001ff0a7819 */ /* 0x004fc8000001160b */
[----:B0-----:R-:W-:-:S05]  /*0290*/  LOP3.LUT R15, R10, 0x1, RZ, 0xc0, !PT ;  /* 0x000000010a0f7812 */ /* 0x001fca00078ec0ff */
[----:B------:R1:W-:Y:S01]  /*02a0*/  STG.E desc[UR6][R2.64], R15 ;  /* 0x0000000f02007986 */ /* 0x0003e2000c101906 */
[----:B------:R-:W-:Y:S06]  /*02b0*/  BAR.SYNC.DEFER_BLOCKING 0x0 ;  /* 0x0000000000007b1d */ /* 0x000fec0000010000 */
[----:B------:R-:W-:Y:S05]  /*02c0*/  @!P0 BRA `(.L_x_2) ;  /* 0x0000000000388947 */ /* 0x000fea0003800000 */
[----:B------:R-:W-:-:S05]  /*02d0*/  UMOV UR4, 0x1 ;  /* 0x0000000100047882 */ /* 0x000fca0000000000 */
.L_x_3:
[----:B------:R-:W-:-:S13]  /*02e0*/  ISETP.GE.U32.AND P0, PT, R0, UR4, PT ;  /* 0x0000000400007c0c */ /* 0x000fda000bf06070 */
[----:B-1----:R-:W0:Y:S01]  /*02f0*/  @P0 LDC.64 R8, c[0x0][0x380] ;  /* 0x0000e000ff080b82 */ /* 0x002e220000000a00 */
[----:B------:R-:W-:-:S04]  /*0300*/  @P0 VIADD R13, R0, -UR4 ;  /* 0x80000004000d0c36 */ /* 0x000fc80008000000 */
[----:B0-----:R-:W-:-:S05]  /*0310*/  @P0 IMAD.WIDE.U32 R8, R13, 0x4, R8 ;  /* 0x000000040d080825 */ /* 0x001fca00078e0008 */
        /* <DEDUP_REMOVED lines=8> */
[----:B0-----:R-:W-:Y:S05]  /*03a0*/  @!P0 BRA `(.L_x_3) ;  /* 0xfffffffc00cc8947 */ /* 0x001fea000383ffff */
.L_x_2:
[----:B------:R-:W2:Y:S01]  /*03b0*/  LDG.E R10, desc[UR6][R2.64] ;  /* 0x00000006020a7981 */ /* 0x000ea2000c1e1900 */
[----:B-1----:R-:W0:Y:S03]  /*03c0*/  LDC.64 R8, c[0x0][0x380] ;  /* 0x0000e000ff087b82 */ /* 0x002e260000000a00 */
[----:B------:R-:W2:Y:S05]  /*03d0*/  LDG.E R12, desc[UR6][R4.64] ;  /* 0x00000006040c7981 */ /* 0x000eaa000c1e1900 */
[----:B------:R-:W-:Y:S01]  /*03e0*/  BAR.SYNC.DEFER_BLOCKING 0x0 ;  /* 0x0000000000007b1d */ /* 0x000fe20000010000 */
[----:B------:R-:W-:-:S02]  /*03f0*/  ISETP.NE.U32.AND P0, PT, R15, 0x1, PT ;  /* 0x000000010f00780c */ /* 0x000fc40003f05070 */
[----:B--2---:R-:W-:-:S11]  /*0400*/  IADD3 R13, PT, PT, -R12, R7, R10 ;  /* 0x000000070c0d7210 */ /* 0x004fd60007ffe10a */
[----:B------:R-:W-:-:S04]  /*0410*/  @P0 IMAD.IADD R13, R0, 0x1, -R10 ;  /* 0x00000001000d0824 */ /* 0x000fc800078e0a0a */
[----:B0-----:R-:W-:-:S05]  /*0420*/  IMAD.WIDE.U32 R8, R13, 0x4, R8 ;  /* 0x000000040d087825 */ /* 0x001fca00078e0008 */
[----:B------:R0:W-:Y:S01]  /*0430*/  STG.E desc[UR6][R8.64], R11 ;  /* 0x0000000b08007986 */ /* 0x0001e2000c101906 */
[----:B------:R-:W-:Y:S06]  /*0440*/  BAR.SYNC.DEFER_BLOCKING 0x0 ;  /* 0x0000000000007b1d */ /* 0x000fec0000010000 */
[----:B------:R-:W2:Y:S01]  /*0450*/  LDG.E R13, desc[UR6][R2.64] ;  /* 0x00000006020d7981 */ /* 0x000ea2000c1e1900 */
[----:B------:R-:W-:Y:S02]  /*0460*/  ISETP.GE.U32.AND P0, PT, R6, 0x2, PT ;  /* 0x000000020600780c */ /* 0x000fe40003f06070 */
[----:B--2---:R-:W-:-:S04]  /*0470*/  SHF.R.U32.HI R10, RZ, 0x2, R13 ;  /* 0x00000002ff0a7819 */ /* 0x004fc8000001160d */
[----:B------:R-:W-:-:S05]  /*0480*/  LOP3.LUT R15, R10, 0x1, RZ, 0xc0, !PT ;  /* 0x000000010a0f7812 */ /* 0x000fca00078ec0ff */
[----:B------:R0:W-:Y:S01]  /*0490*/  STG.E desc[UR6][R2.64], R15 ;  /* 0x0000000f02007986 */ /* 0x0001e2000c101906 */
[----:B------:R-:W-:Y:S06]  /*04a0*/  BAR.SYNC.DEFER_BLOCKING 0x0 ;  /* 0x0000000000007b1d */ /* 0x000fec0000010000 */
[----:B------:R-:W-:Y:S05]  /*04b0*/  @!P0 BRA `(.L_x_4) ;  /* 0x0000000000388947 */ /* 0x000fea0003800000 */
[----:B------:R-:W-:-:S05]  /*04c0*/  UMOV UR4, 0x1 ;  /* 0x0000000100047882 */ /* 0x000fca0000000000 */
.L_x_5:
[----:B------:R-:W-:-:S13]  /*04d0*/  ISETP.GE.U32.AND P0, PT, R0, UR4, PT ;  /* 0x0000000400007c0c */ /* 0x000fda000bf06070 */
[----:B0-----:R-:W0:Y:S01]  /*04e0*/  @P0 LDC.64 R8, c[0x0][0x380] ;  /* 0x0000e000ff080b82 */ /* 0x001e220000000a00 */
        /* <DEDUP_REMOVED lines=11> */
.L_x_4:
[----:B------:R-:W2:Y:S01]  /*05a0*/  LDG.E R10, desc[UR6][R2.64] ;  /* 0x00000006020a7981 */ /* 0x000ea2000c1e1900 */
[----:B0-----:R-:W0:Y:S03]  /*05b0*/  LDC.64 R8, c[0x0][0x380] ;  /* 0x0000e000ff087b82 */ /* 0x001e260000000a00 */
        /* <DEDUP_REMOVED lines=16> */
.L_x_7:
        /* <DEDUP_REMOVED lines=13> */
.L_x_6:
        /* <DEDUP_REMOVED lines=18> */
.L_x_9:
        /* <DEDUP_REMOVED lines=13> */
.L_x_8:
        /* <DEDUP_REMOVED lines=18> */
.L_x_11:
        /* <DEDUP_REMOVED lines=13> */
.L_x_10:
        /* <DEDUP_REMOVED lines=18> */
.L_x_13:
        /* <DEDUP_REMOVED lines=13> */
.L_x_12:
        /* <DEDUP_REMOVED lines=18> */
.L_x_15:
        /* <DEDUP_REMOVED lines=13> */
.L_x_14:
        /* <DEDUP_REMOVED lines=18> */
.L_x_17:
        /* <DEDUP_REMOVED lines=13> */
.L_x_16:
        /* <DEDUP_REMOVED lines=18> */
.L_x_19:
        /* <DEDUP_REMOVED lines=13> */
.L_x_18:
[----:B0-----:R-:W2:Y:S01]  /*1330*/  LDG.E R2, desc[UR6][R2.64] ;  /* 0x0000000602027981 */ /* 0x001ea2000c1e1900 */
[----:B------:R-:W0:Y:S03]  /*1340*/  LDC.64 R8, c[0x0][0x380] ;  /* 0x0000e000ff087b82 */ /* 0x000e260000000a00 */
[----:B------:R-:W2:Y:S05]  /*1350*/  LDG.E R4, desc[UR6][R4.64] ;  /* 0x0000000604047981 */ /* 0x000eaa000c1e1900 */
[----:B------:R-:W-:Y:S01]  /*1360*/  BAR.SYNC.DEFER_BLOCKING 0x0 ;  /* 0x0000000000007b1d */ /* 0x000fe20000010000 */
[----:B------:R-:W-:-:S02]  /*1370*/  ISETP.NE.U32.AND P0, PT, R15, 0x1, PT ;  /* 0x000000010f00780c */ /* 0x000fc40003f05070 */
[----:B--2---:R-:W-:-:S11]  /*1380*/  IADD3 R7, PT, PT, -R4, R7, R2 ;  /* 0x0000000704077210 */ /* 0x004fd60007ffe102 */
[----:B------:R-:W-:-:S04]  /*1390*/  @P0 IMAD.IADD R7, R0, 0x1, -R2 ;  /* 0x0000000100070824 */ /* 0x000fc800078e0a02 */
[----:B0-----:R-:W-:-:S05]  /*13a0*/  IMAD.WIDE.U32 R6, R7, 0x4, R8 ;  /* 0x0000000407067825 */ /* 0x001fca00078e0008 */
[----:B------:R-:W-:Y:S01]  /*13b0*/  STG.E desc[UR6][R6.64], R11 ;  /* 0x0000000b06007986 */ /* 0x000fe2000c101906 */
[----:B------:R-:W-:Y:S06]  /*13c0*/  BAR.SYNC.DEFER_BLOCKING 0x0 ;  /* 0x0000000000007b1d */ /* 0x000fec0000010000 */
[----:B------:R-:W-:Y:S05]  /*13d0*/  EXIT ;  /* 0x000000000000794d */ /* 0x000fea0003800000 */
.L_x_20:
[----:B------:R-:W-:-:S00]  /*13e0*/  BRA `(.L_x_20) ;  /* 0xfffffffc00fc7947 */ /* 0x000fc0000383ffff */
[----:B------:R-:W-:-:S00]  /*13f0*/  NOP ;  /* 0x0000000000007918 */ /* 0x000fc00000000000 */
        /* <DEDUP_REMOVED lines=8> */
.L_x_21:


//--------------------- .nv.shared.reserved.0     --------------------------
	.section	.nv.shared.reserved.0,"aw",@nobits
	.weak		__nv_reservedSMEM_offset_0_alias
	.size		__nv_reservedSMEM_offset_0_alias, 0, 64
	.other		__nv_reservedSMEM_offset_0_alias,@"STO_CUDA_RESERVED_SHARED STV_DEFAULT"
__nv_reservedSMEM_offset_0_alias:
	.zero		0
	.zero		64


//--------------------- .nv.constant0._Z14GPU_radix_sortPiS_ --------------------------
	.section	.nv.constant0._Z14GPU_radix_sortPiS_,"a",@progbits
	.sectionflags	@""
	.align	4
.nv.constant0._Z14GPU_radix_sortPiS_:
	.zero		912


//--------------------- SYMBOLS --------------------------

	.type		.nv.reservedSmem.offset0,@object
	.size		.nv.reservedSmem.offset0,0x4
